//
// Generated by NVIDIA NVVM Compiler
//
// Compiler Build ID: CL-36424714
// Cuda compilation tools, release 13.0, V13.0.88
// Based on NVVM 20.0.0
//

.version 9.0
.target sm_100
.address_size 64

	// .globl	_Z9sumKernelPiS_i

.visible .entry _Z9sumKernelPiS_i(
	.param .u64 .ptr .align 1 _Z9sumKernelPiS_i_param_0,
	.param .u64 .ptr .align 1 _Z9sumKernelPiS_i_param_1,
	.param .u32 _Z9sumKernelPiS_i_param_2
)
{
	.reg .pred 	%p<2>;
	.reg .b32 	%r<17>;
	.reg .b64 	%rd<7>;

	ld.param.u64 	%rd1, [_Z9sumKernelPiS_i_param_0];
	ld.param.u64 	%rd2, [_Z9sumKernelPiS_i_param_1];
	ld.param.u32 	%r3, [_Z9sumKernelPiS_i_param_2];
	mov.u32 	%r4, %ctaid.y;
	mov.u32 	%r5, %ntid.y;
	mov.u32 	%r6, %tid.y;
	mad.lo.s32 	%r1, %r4, %r5, %r6;
	mov.u32 	%r7, %ctaid.x;
	mov.u32 	%r8, %ntid.x;
	mov.u32 	%r9, %tid.x;
	mad.lo.s32 	%r2, %r7, %r8, %r9;
	shr.u32 	%r10, %r3, 31;
	add.s32 	%r11, %r3, %r10;
	shr.s32 	%r12, %r11, 1;
	max.s32 	%r13, %r1, %r2;
	setp.ge.s32 	%p1, %r13, %r12;
	@%p1 bra 	$L__BB0_2;
	cvta.to.global.u64 	%rd3, %rd1;
	cvta.to.global.u64 	%rd4, %rd2;
	mad.lo.s32 	%r14, %r3, %r1, %r2;
	mul.wide.s32 	%rd5, %r14, 4;
	add.s64 	%rd6, %rd3, %rd5;
	ld.global.u32 	%r15, [%rd6];
	atom.global.add.u32 	%r16, [%rd4], %r15;
$L__BB0_2:
	ret;

}


// ===== COMPILED SASS (sm_100) =====

	.target	sm_100

	.elftype	@"ET_EXEC"


//--------------------- .note.nv.tkinfo           --------------------------
	.section	.note.nv.tkinfo,"",@"SHT_NOTE"
	.sectionflags	@"SHF_NOTE_NV_TKINFO"
	.tkinfo
        /*0018*/ 	.word	0x00000002
        /*0030*/ 	.string	""
        /*0030*/ 	.string	"ptxas"
        /*0030*/ 	.string	"Cuda compilation tools, release 13.0, V13.0.88"
        /*0030*/ 	.string	"Build cuda_13.0.r13.0/compiler.36424714_0"
        /*0030*/ 	.string	"-arch sm_100 -m 64 "



//--------------------- .note.nv.cuinfo           --------------------------
	.section	.note.nv.cuinfo,"",@"SHT_NOTE"
	.sectionflags	@"SHF_NOTE_NV_CUINFO"
        /*0018*/ 	.short	0x0002
        /*001a*/ 	.short	0x0064
        /*001c*/ 	.short	0x0082
	.zero		2


//--------------------- .nv.info                  --------------------------
	.section	.nv.info,"",@"SHT_CUDA_INFO"
	.align	4


	//----- nvinfo : EIATTR_REGCOUNT
	.align		4
        /*0000*/ 	.byte	0x04, 0x2f
        /*0002*/ 	.short	(.L_1 - .L_0)
	.align		4
.L_0:
        /*0004*/ 	.word	index@(_Z9sumKernelPiS_i)
        /*0008*/ 	.word	0x0000000a


	//----- nvinfo : EIATTR_FRAME_SIZE
	.align		4
.L_1:
        /*000c*/ 	.byte	0x04, 0x11
        /*000e*/ 	.short	(.L_3 - .L_2)
	.align		4
.L_2:
        /*0010*/ 	.word	index@(_Z9sumKernelPiS_i)
        /*0014*/ 	.word	0x00000000


	//----- nvinfo : EIATTR_MIN_STACK_SIZE
	.align		4
.L_3:
        /*0018*/ 	.byte	0x04, 0x12
        /*001a*/ 	.short	(.L_5 - .L_4)
	.align		4
.L_4:
        /*001c*/ 	.word	index@(_Z9sumKernelPiS_i)
        /*0020*/ 	.word	0x00000000
.L_5:


//--------------------- .nv.compat                --------------------------
	.section	.nv.compat,"",@"SHT_CUDA_COMPAT_INFO"
	.align	4
        /*0000*/ 	.byte	0x02, 0x09, 0x00, 0x00, 0x02, 0x02, 0x01, 0x00, 0x02, 0x05, 0x05, 0x00, 0x03, 0x07, 0x01, 0x01
        /*0010*/ 	.byte	0x02, 0x03, 0x00, 0x00, 0x02, 0x06, 0x01, 0x00, 0x04, 0x0b, 0x08, 0x00, 0x09, 0x00, 0x00, 0x00
        /*0020*/ 	.byte	0x00, 0x00, 0x00, 0x00


//--------------------- .nv.info._Z9sumKernelPiS_i --------------------------
	.section	.nv.info._Z9sumKernelPiS_i,"",@"SHT_CUDA_INFO"
	.sectionflags	@""
	.align	4


	//----- nvinfo : EIATTR_CUDA_API_VERSION
	.align		4
        /*0000*/ 	.byte	0x04, 0x37
        /*0002*/ 	.short	(.L_7 - .L_6)
.L_6:
        /*0004*/ 	.word	0x00000082


	//----- nvinfo : EIATTR_KPARAM_INFO
	.align		4
.L_7:
        /*0008*/ 	.byte	0x04, 0x17
        /*000a*/ 	.short	(.L_9 - .L_8)
.L_8:
        /*000c*/ 	.word	0x00000000
        /*0010*/ 	.short	0x0002
        /*0012*/ 	.short	0x0010
        /*0014*/ 	.byte	0x00, 0xf0, 0x11, 0x00


	//----- nvinfo : EIATTR_KPARAM_INFO
	.align		4
.L_9:
        /*0018*/ 	.byte	0x04, 0x17
        /*001a*/ 	.short	(.L_11 - .L_10)
.L_10:
        /*001c*/ 	.word	0x00000000
        /*0020*/ 	.short	0x0001
        /*0022*/ 	.short	0x0008
        /*0024*/ 	.byte	0x00, 0xf5, 0x21, 0x00


	//----- nvinfo : EIATTR_KPARAM_INFO
	.align		4
.L_11:
        /*0028*/ 	.byte	0x04, 0x17
        /*002a*/ 	.short	(.L_13 - .L_12)
.L_12:
        /*002c*/ 	.word	0x00000000
        /*0030*/ 	.short	0x0000
        /*0032*/ 	.short	0x0000
        /*0034*/ 	.byte	0x00, 0xf5, 0x21, 0x00


	//----- nvinfo : EIATTR_SPARSE_MMA_MASK
	.align		4
.L_13:
        /*0038*/ 	.byte	0x03, 0x50
        /*003a*/ 	.short	0x0000


	//----- nvinfo : EIATTR_MAXREG_COUNT
	.align		4
        /*003c*/ 	.byte	0x03, 0x1b
        /*003e*/ 	.short	0x00ff


	//----- nvinfo : EIATTR_MERCURY_ISA_VERSION
	.align		4
        /*0040*/ 	.byte	0x03, 0x5f
        /*0042*/ 	.short	0x0101


	//----- nvinfo : EIATTR_INT_WARP_WIDE_INSTR_OFFSETS
	.align		4
        /*0044*/ 	.byte	0x04, 0x31
        /*0046*/ 	.short	(.L_15 - .L_14)


	//   ....[0]....
.L_14:
        /*0048*/ 	.word	0x00000150


	//   ....[1]....
        /*004c*/ 	.word	0x00000190


	//----- nvinfo : EIATTR_VRC_CTA_INIT_COUNT
	.align		4
.L_15:
        /*0050*/ 	.byte	0x02, 0x4a
	.zero		1
	.zero		1


	//----- nvinfo : EIATTR_EXIT_INSTR_OFFSETS
	.align		4
        /*0054*/ 	.byte	0x04, 0x1c
        /*0056*/ 	.short	(.L_17 - .L_16)


	//   ....[0]....
.L_16:
        /*0058*/ 	.word	0x000000e0


	//   ....[1]....
        /*005c*/ 	.word	0x000001c0


	//----- nvinfo : EIATTR_CBANK_PARAM_SIZE
	.align		4
.L_17:
        /*0060*/ 	.byte	0x03, 0x19
        /*0062*/ 	.short	0x0014


	//----- nvinfo : EIATTR_PARAM_CBANK
	.align		4
        /*0064*/ 	.byte	0x04, 0x0a
        /*0066*/ 	.short	(.L_19 - .L_18)
	.align		4
.L_18:
        /*0068*/ 	.word	index@(.nv.constant0._Z9sumKernelPiS_i)
        /*006c*/ 	.short	0x0380
        /*006e*/ 	.short	0x0014


	//----- nvinfo : EIATTR_SW_WAR
	.align		4
.L_19:
        /*0070*/ 	.byte	0x04, 0x36
        /*0072*/ 	.short	(.L_21 - .L_20)
.L_20:
        /*0074*/ 	.word	0x00000008
.L_21:


//--------------------- .nv.callgraph             --------------------------
	.section	.nv.callgraph,"",@"SHT_CUDA_CALLGRAPH"
	.align	4
	.sectionentsize	8
	.align		4
        /*0000*/ 	.word	0x00000000
	.align		4
        /*0004*/ 	.word	0xffffffff
	.align		4
        /*0008*/ 	.word	0x00000000
	.align		4
        /*000c*/ 	.word	0xfffffffe
	.align		4
        /*0010*/ 	.word	0x00000000
	.align		4
        /*0014*/ 	.word	0xfffffffd
	.align		4
        /*0018*/ 	.word	0x00000000
	.align		4
        /*001c*/ 	.word	0xfffffffc


//--------------------- .text._Z9sumKernelPiS_i   --------------------------
	.section	.text._Z9sumKernelPiS_i,"ax",@progbits
	.align	128
        .global         _Z9sumKernelPiS_i
        .type           _Z9sumKernelPiS_i,@function
        .size           _Z9sumKernelPiS_i,(.L_x_1 - _Z9sumKernelPiS_i)
        .other          _Z9sumKernelPiS_i,@"STO_CUDA_ENTRY STV_DEFAULT"
_Z9sumKernelPiS_i:
.text._Z9sumKernelPiS_i:
[----:B------:R-:W-:Y:S01]  /*0000*/  LDC R1, c[0x0][0x37c] ;  /* 0x0000df00ff017b82 */ /* 0x000fe20000000800 */
[----:B------:R-:W0:Y:S07]  /*0010*/  S2R R3, SR_TID.Y ;  /* 0x0000000000037919 */ /* 0x000e2e0000002200 */
[----:B------:R-:W0:Y:S01]  /*0020*/  S2UR UR4, SR_CTAID.Y ;  /* 0x00000000000479c3 */ /* 0x000e220000002600 */
[----:B------:R-:W1:Y:S01]  /*0030*/  LDCU UR8, c[0x0][0x390] ;  /* 0x00007200ff0877ac */ /* 0x000e620008000800 */
[----:B------:R-:W2:Y:S06]  /*0040*/  S2R R2, SR_TID.X ;  /* 0x0000000000027919 */ /* 0x000eac0000002100 */
[----:B------:R-:W0:Y:S08]  /*0050*/  LDC R0, c[0x0][0x364] ;  /* 0x0000d900ff007b82 */ /* 0x000e300000000800 */
[----:B------:R-:W2:Y:S08]  /*0060*/  S2UR UR5, SR_CTAID.X ;  /* 0x00000000000579c3 */ /* 0x000eb00000002500 */
[----:B------:R-:W2:Y:S01]  /*0070*/  LDC R5, c[0x0][0x360] ;  /* 0x0000d800ff057b82 */ /* 0x000ea20000000800 */
[----:B0-----:R-:W-:Y:S01]  /*0080*/  IMAD R0, R0, UR4, R3 ;  /* 0x0000000400007c24 */ /* 0x001fe2000f8e0203 */
[----:B-1----:R-:W-:-:S04]  /*0090*/  ULEA.HI UR4, UR8, UR8, URZ, 0x1 ;  /* 0x0000000808047291 */ /* 0x002fc8000f8f08ff */
[----:B------:R-:W-:Y:S01]  /*00a0*/  USHF.R.S32.HI UR4, URZ, 0x1, UR4 ;  /* 0x00000001ff047899 */ /* 0x000fe20008011404 */
[----:B--2---:R-:W-:-:S05]  /*00b0*/  IMAD R5, R5, UR5, R2 ;  /* 0x0000000505057c24 */ /* 0x004fca000f8e0202 */
[----:B------:R-:W-:-:S04]  /*00c0*/  VIMNMX R2, PT, PT, R0, R5, !PT ;  /* 0x0000000500027248 */ /* 0x000fc80007fe0100 */
[----:B------:R-:W-:-:S13]  /*00d0*/  ISETP.GE.AND P0, PT, R2, UR4, PT ;  /* 0x0000000402007c0c */ /* 0x000fda000bf06270 */
[----:B------:R-:W-:Y:S05]  /*00e0*/  @P0 EXIT ;  /* 0x000000000000094d */ /* 0x000fea0003800000 */
[----:B------:R-:W0:Y:S01]  /*00f0*/  LDC.64 R2, c[0x0][0x380] ;  /* 0x0000e000ff027b82 */ /* 0x000e220000000a00 */
[----:B------:R-:W1:Y:S01]  /*0100*/  LDCU.64 UR6, c[0x0][0x358] ;  /* 0x00006b00ff0677ac */ /* 0x000e620008000a00 */
[----:B------:R-:W-:-:S04]  /*0110*/  IMAD R5, R0, UR8, R5 ;  /* 0x0000000800057c24 */ /* 0x000fc8000f8e0205 */
[----:B0-----:R-:W-:-:S06]  /*0120*/  IMAD.WIDE R2, R5, 0x4, R2 ;  /* 0x0000000405027825 */ /* 0x001fcc00078e0202 */
[----:B-1----:R-:W2:Y:S01]  /*0130*/  LDG.E R2, desc[UR6][R2.64] ;  /* 0x0000000602027981 */ /* 0x002ea2000c1e1900 */
[----:B------:R-:W0:Y:S01]  /*0140*/  LDC.64 R4, c[0x0][0x388] ;  /* 0x0000e200ff047b82 */ /* 0x000e220000000a00 */
[----:B------:R-:W-:Y:S01]  /*0150*/  VOTEU.ANY UR4, UPT, PT ;  /* 0x0000000000047886 */ /* 0x000fe200038e0100 */
[----:B------:R-:W1:Y:S01]  /*0160*/  S2R R0, SR_LANEID ;  /* 0x0000000000007919 */ /* 0x000e620000000000 */
[----:B------:R-:W-:-:S06]  /*0170*/  UFLO.U32 UR4, UR4 ;  /* 0x00000004000472bd */ /* 0x000fcc00080e0000 */
[----:B-1----:R-:W-:Y:S01]  /*0180*/  ISETP.EQ.U32.AND P0, PT, R0, UR4, PT ;  /* 0x0000000400007c0c */ /* 0x002fe2000bf02070 */
[----:B--2---:R-:W1:Y:S02]  /*0190*/  REDUX.SUM UR5, R2 ;  /* 0x00000000020573c4 */ /* 0x004e64000000c000 */
[----:B-1----:R-:W-:-:S10]  /*01a0*/  MOV R7, UR5 ;  /* 0x0000000500077c02 */ /* 0x002fd40008000f00 */
[----:B0-----:R-:W-:Y:S01]  /*01b0*/  @P0 REDG.E.ADD.STRONG.GPU desc[UR6][R4.64], R7 ;  /* 0x000000070400098e */ /* 0x001fe2000c12e106 */
[----:B------:R-:W-:Y:S05]  /*01c0*/  EXIT ;  /* 0x000000000000794d */ /* 0x000fea0003800000 */
.L_x_0:
[----:B------:R-:W-:-:S00]  /*01d0*/  BRA `(.L_x_0) ;  /* 0xfffffffc00fc7947 */ /* 0x000fc0000383ffff */
[----:B------:R-:W-:-:S00]  /*01e0*/  NOP ;  /* 0x0000000000007918 */ /* 0x000fc00000000000 */
        /* <DEDUP_REMOVED lines=9> */
.L_x_1:


//--------------------- .nv.shared.reserved.0     --------------------------
	.section	.nv.shared.reserved.0,"aw",@nobits
	.weak		__nv_reservedSMEM_offset_0_alias
	.size		__nv_reservedSMEM_offset_0_alias, 0, 64
	.other		__nv_reservedSMEM_offset_0_alias,@"STO_CUDA_RESERVED_SHARED STV_DEFAULT"
__nv_reservedSMEM_offset_0_alias:
	.zero		0
	.zero		64


//--------------------- .nv.constant0._Z9sumKernelPiS_i --------------------------
	.section	.nv.constant0._Z9sumKernelPiS_i,"a",@progbits
	.sectionflags	@""
	.align	4
.nv.constant0._Z9sumKernelPiS_i:
	.zero		916


//--------------------- SYMBOLS --------------------------

	.type		.nv.reservedSmem.offset0,@object
	.size		.nv.reservedSmem.offset0,0x4
